//
// Generated by NVIDIA NVVM Compiler
//
// Compiler Build ID: CL-36424714
// Cuda compilation tools, release 13.0, V13.0.88
// Based on NVVM 20.0.0
//

.version 9.0
.target sm_100
.address_size 64

	// .globl	_Z10cuda_helloPf

.visible .entry _Z10cuda_helloPf(
	.param .u64 .ptr .align 1 _Z10cuda_helloPf_param_0
)
{
	.reg .pred 	%p<2>;
	.reg .b32 	%r<5>;
	.reg .b32 	%f<17>;
	.reg .b64 	%rd<7>;
	.reg .b64 	%fd<17>;

	ld.param.u64 	%rd4, [_Z10cuda_helloPf_param_0];
	cvta.to.global.u64 	%rd5, %rd4;
	add.s64 	%rd6, %rd5, 16;
	mov.b32 	%r4, 0;
$L__BB0_1:
	ld.global.f32 	%f1, [%rd6+-16];
	cvt.f64.f32 	%fd1, %f1;
	add.f64 	%fd2, %fd1, 0d3FF199999999999A;
	cvt.rn.f32.f64 	%f2, %fd2;
	st.global.f32 	[%rd6+-16], %f2;
	ld.global.f32 	%f3, [%rd6+-12];
	cvt.f64.f32 	%fd3, %f3;
	add.f64 	%fd4, %fd3, 0d3FF199999999999A;
	cvt.rn.f32.f64 	%f4, %fd4;
	st.global.f32 	[%rd6+-12], %f4;
	ld.global.f32 	%f5, [%rd6+-8];
	cvt.f64.f32 	%fd5, %f5;
	add.f64 	%fd6, %fd5, 0d3FF199999999999A;
	cvt.rn.f32.f64 	%f6, %fd6;
	st.global.f32 	[%rd6+-8], %f6;
	ld.global.f32 	%f7, [%rd6+-4];
	cvt.f64.f32 	%fd7, %f7;
	add.f64 	%fd8, %fd7, 0d3FF199999999999A;
	cvt.rn.f32.f64 	%f8, %fd8;
	st.global.f32 	[%rd6+-4], %f8;
	ld.global.f32 	%f9, [%rd6];
	cvt.f64.f32 	%fd9, %f9;
	add.f64 	%fd10, %fd9, 0d3FF199999999999A;
	cvt.rn.f32.f64 	%f10, %fd10;
	st.global.f32 	[%rd6], %f10;
	ld.global.f32 	%f11, [%rd6+4];
	cvt.f64.f32 	%fd11, %f11;
	add.f64 	%fd12, %fd11, 0d3FF199999999999A;
	cvt.rn.f32.f64 	%f12, %fd12;
	st.global.f32 	[%rd6+4], %f12;
	ld.global.f32 	%f13, [%rd6+8];
	cvt.f64.f32 	%fd13, %f13;
	add.f64 	%fd14, %fd13, 0d3FF199999999999A;
	cvt.rn.f32.f64 	%f14, %fd14;
	st.global.f32 	[%rd6+8], %f14;
	ld.global.f32 	%f15, [%rd6+12];
	cvt.f64.f32 	%fd15, %f15;
	add.f64 	%fd16, %fd15, 0d3FF199999999999A;
	cvt.rn.f32.f64 	%f16, %fd16;
	st.global.f32 	[%rd6+12], %f16;
	add.s32 	%r4, %r4, 8;
	add.s64 	%rd6, %rd6, 32;
	setp.ne.s32 	%p1, %r4, 1000;
	@%p1 bra 	$L__BB0_1;
	ret;

}


// ===== COMPILED SASS (sm_100) =====

	.target	sm_100

	.elftype	@"ET_EXEC"


//--------------------- .note.nv.tkinfo           --------------------------
	.section	.note.nv.tkinfo,"",@"SHT_NOTE"
	.sectionflags	@"SHF_NOTE_NV_TKINFO"
	.tkinfo
        /*0018*/ 	.word	0x00000002
        /*0030*/ 	.string	""
        /*0030*/ 	.string	"ptxas"
        /*0030*/ 	.string	"Cuda compilation tools, release 13.0, V13.0.88"
        /*0030*/ 	.string	"Build cuda_13.0.r13.0/compiler.36424714_0"
        /*0030*/ 	.string	"-arch sm_100 -m 64 "



//--------------------- .note.nv.cuinfo           --------------------------
	.section	.note.nv.cuinfo,"",@"SHT_NOTE"
	.sectionflags	@"SHF_NOTE_NV_CUINFO"
        /*0018*/ 	.short	0x0002
        /*001a*/ 	.short	0x0064
        /*001c*/ 	.short	0x0082
	.zero		2


//--------------------- .nv.info                  --------------------------
	.section	.nv.info,"",@"SHT_CUDA_INFO"
	.align	4


	//----- nvinfo : EIATTR_REGCOUNT
	.align		4
        /*0000*/ 	.byte	0x04, 0x2f
        /*0002*/ 	.short	(.L_1 - .L_0)
	.align		4
.L_0:
        /*0004*/ 	.word	index@(_Z10cuda_helloPf)
        /*0008*/ 	.word	0x00000028


	//----- nvinfo : EIATTR_FRAME_SIZE
	.align		4
.L_1:
        /*000c*/ 	.byte	0x04, 0x11
        /*000e*/ 	.short	(.L_3 - .L_2)
	.align		4
.L_2:
        /*0010*/ 	.word	index@(_Z10cuda_helloPf)
        /*0014*/ 	.word	0x00000000


	//----- nvinfo : EIATTR_MIN_STACK_SIZE
	.align		4
.L_3:
        /*0018*/ 	.byte	0x04, 0x12
        /*001a*/ 	.short	(.L_5 - .L_4)
	.align		4
.L_4:
        /*001c*/ 	.word	index@(_Z10cuda_helloPf)
        /*0020*/ 	.word	0x00000000
.L_5:


//--------------------- .nv.compat                --------------------------
	.section	.nv.compat,"",@"SHT_CUDA_COMPAT_INFO"
	.align	4
        /*0000*/ 	.byte	0x02, 0x09, 0x00, 0x00, 0x02, 0x02, 0x01, 0x00, 0x02, 0x05, 0x05, 0x00, 0x03, 0x07, 0x01, 0x01
        /*0010*/ 	.byte	0x02, 0x03, 0x00, 0x00, 0x02, 0x06, 0x01, 0x00, 0x04, 0x0b, 0x08, 0x00, 0x01, 0x00, 0x00, 0x00
        /*0020*/ 	.byte	0x00, 0x00, 0x00, 0x00


//--------------------- .nv.info._Z10cuda_helloPf --------------------------
	.section	.nv.info._Z10cuda_helloPf,"",@"SHT_CUDA_INFO"
	.sectionflags	@""
	.align	4


	//----- nvinfo : EIATTR_CUDA_API_VERSION
	.align		4
        /*0000*/ 	.byte	0x04, 0x37
        /*0002*/ 	.short	(.L_7 - .L_6)
.L_6:
        /*0004*/ 	.word	0x00000082


	//----- nvinfo : EIATTR_KPARAM_INFO
	.align		4
.L_7:
        /*0008*/ 	.byte	0x04, 0x17
        /*000a*/ 	.short	(.L_9 - .L_8)
.L_8:
        /*000c*/ 	.word	0x00000000
        /*0010*/ 	.short	0x0000
        /*0012*/ 	.short	0x0000
        /*0014*/ 	.byte	0x00, 0xf5, 0x21, 0x00


	//----- nvinfo : EIATTR_SPARSE_MMA_MASK
	.align		4
.L_9:
        /*0018*/ 	.byte	0x03, 0x50
        /*001a*/ 	.short	0x0000


	//----- nvinfo : EIATTR_MAXREG_COUNT
	.align		4
        /*001c*/ 	.byte	0x03, 0x1b
        /*001e*/ 	.short	0x00ff


	//----- nvinfo : EIATTR_MERCURY_ISA_VERSION
	.align		4
        /*0020*/ 	.byte	0x03, 0x5f
        /*0022*/ 	.short	0x0101


	//----- nvinfo : EIATTR_VRC_CTA_INIT_COUNT
	.align		4
        /*0024*/ 	.byte	0x02, 0x4a
	.zero		1
	.zero		1


	//----- nvinfo : EIATTR_EXIT_INSTR_OFFSETS
	.align		4
        /*0028*/ 	.byte	0x04, 0x1c
        /*002a*/ 	.short	(.L_11 - .L_10)


	//   ....[0]....
.L_10:
        /*002c*/ 	.word	0x00000d90


	//----- nvinfo : EIATTR_CBANK_PARAM_SIZE
	.align		4
.L_11:
        /*0030*/ 	.byte	0x03, 0x19
        /*0032*/ 	.short	0x0008


	//----- nvinfo : EIATTR_PARAM_CBANK
	.align		4
        /*0034*/ 	.byte	0x04, 0x0a
        /*0036*/ 	.short	(.L_13 - .L_12)
	.align		4
.L_12:
        /*0038*/ 	.word	index@(.nv.constant0._Z10cuda_helloPf)
        /*003c*/ 	.short	0x0380
        /*003e*/ 	.short	0x0008


	//----- nvinfo : EIATTR_SW_WAR
	.align		4
.L_13:
        /*0040*/ 	.byte	0x04, 0x36
        /*0042*/ 	.short	(.L_15 - .L_14)
.L_14:
        /*0044*/ 	.word	0x00000008
.L_15:


//--------------------- .nv.callgraph             --------------------------
	.section	.nv.callgraph,"",@"SHT_CUDA_CALLGRAPH"
	.align	4
	.sectionentsize	8
	.align		4
        /*0000*/ 	.word	0x00000000
	.align		4
        /*0004*/ 	.word	0xffffffff
	.align		4
        /*0008*/ 	.word	0x00000000
	.align		4
        /*000c*/ 	.word	0xfffffffe
	.align		4
        /*0010*/ 	.word	0x00000000
	.align		4
        /*0014*/ 	.word	0xfffffffd
	.align		4
        /*0018*/ 	.word	0x00000000
	.align		4
        /*001c*/ 	.word	0xfffffffc


//--------------------- .text._Z10cuda_helloPf    --------------------------
	.section	.text._Z10cuda_helloPf,"ax",@progbits
	.align	128
        .global         _Z10cuda_helloPf
        .type           _Z10cuda_helloPf,@function
        .size           _Z10cuda_helloPf,(.L_x_2 - _Z10cuda_helloPf)
        .other          _Z10cuda_helloPf,@"STO_CUDA_ENTRY STV_DEFAULT"
_Z10cuda_helloPf:
.text._Z10cuda_helloPf:
[----:B------:R-:W-:Y:S01]  /*0000*/  LDC R1, c[0x0][0x37c] ;  /* 0x0000df00ff017b82 */ /* 0x000fe20000000800 */
[----:B------:R-:W0:Y:S01]  /*0010*/  LDCU.64 UR4, c[0x0][0x380] ;  /* 0x00007000ff0477ac */ /* 0x000e220008000a00 */
[----:B------:R-:W1:Y:S01]  /*0020*/  LDCU.64 UR6, c[0x0][0x358] ;  /* 0x00006b00ff0677ac */ /* 0x000e620008000a00 */
[----:B0-----:R-:W-:-:S04]  /*0030*/  UIADD3 UR4, UP0, UPT, UR4, 0x10, URZ ;  /* 0x0000001004047890 */ /* 0x001fc8000ff1e0ff */
[----:B------:R-:W-:Y:S02]  /*0040*/  UIADD3.X UR5, UPT, UPT, URZ, UR5, URZ, UP0, !UPT ;  /* 0x00000005ff057290 */ /* 0x000fe400087fe4ff */
[----:B------:R-:W-:Y:S01]  /*0050*/  IMAD.U32 R0, RZ, RZ, UR4 ;  /* 0x00000004ff007e24 */ /* 0x000fe2000f8e00ff */
[----:B------:R-:W-:-:S03]  /*0060*/  UMOV UR4, URZ ;  /* 0x000000ff00047c82 */ /* 0x000fc60008000000 */
[----:B-1----:R-:W-:-:S07]  /*0070*/  MOV R5, UR5 ;  /* 0x0000000500057c02 */ /* 0x002fce0008000f00 */
.L_x_0:
[----:B------:R-:W-:Y:S01]  /*0080*/  IMAD.MOV.U32 R14, RZ, RZ, R0 ;  /* 0x000000ffff0e7224 */ /* 0x000fe200078e0000 */
[----:B------:R-:W-:-:S05]  /*0090*/  MOV R15, R5 ;  /* 0x00000005000f7202 */ /* 0x000fca0000000f00 */
[----:B------:R-:W2:Y:S04]  /*00a0*/  LDG.E R30, desc[UR6][R14.64+-0x8] ;  /* 0xfffff8060e1e7981 */ /* 0x000ea8000c1e1900 */
[----:B------:R-:W3:Y:S04]  /*00b0*/  LDG.E R25, desc[UR6][R14.64+-0x10] ;  /* 0xfffff0060e197981 */ /* 0x000ee8000c1e1900 */
[----:B------:R-:W4:Y:S04]  /*00c0*/  LDG.E R32, desc[UR6][R14.64+0x10] ;  /* 0x000010060e207981 */ /* 0x000f28000c1e1900 */
[----:B------:R-:W5:Y:S04]  /*00d0*/  LDG.E R9, desc[UR6][R14.64+0xc] ;  /* 0x00000c060e097981 */ /* 0x000f68000c1e1900 */
[----:B------:R-:W5:Y:S04]  /*00e0*/  LDG.E R22, desc[UR6][R14.64+0x28] ;  /* 0x000028060e167981 */ /* 0x000f68000c1e1900 */
[----:B------:R-:W5:Y:S04]  /*00f0*/  LDG.E R5, desc[UR6][R14.64+0x24] ;  /* 0x000024060e057981 */ /* 0x000f68000c1e1900 */
[----:B------:R-:W5:Y:S04]  /*0100*/  LDG.E R26, desc[UR6][R14.64+-0xc] ;  /* 0xfffff4060e1a7981 */ /* 0x000f68000c1e1900 */
[----:B------:R-:W5:Y:S04]  /*0110*/  LDG.E R18, desc[UR6][R14.64] ;  /* 0x000000060e127981 */ /* 0x000f68000c1e1900 */
[----:B------:R-:W5:Y:S01]  /*0120*/  LDG.E R10, desc[UR6][R14.64+-0x4] ;  /* 0xfffffc060e0a7981 */ /* 0x000f62000c1e1900 */
[----:B------:R-:W-:Y:S01]  /*0130*/  UMOV UR8, 0x9999999a ;  /* 0x9999999a00087882 */ /* 0x000fe20000000000 */
[----:B------:R-:W-:-:S02]  /*0140*/  UMOV UR9, 0x3ff19999 ;  /* 0x3ff1999900097882 */ /* 0x000fc40000000000 */
[----:B------:R-:W5:Y:S04]  /*0150*/  LDG.E R23, desc[UR6][R14.64+0x8] ;  /* 0x000008060e177981 */ /* 0x000f68000c1e1900 */
        /* <DEDUP_REMOVED lines=9> */
[----:B------:R-:W5:Y:S01]  /*01f0*/  LDG.E R0, desc[UR6][R14.64+0x34] ;  /* 0x000034060e007981 */ /* 0x000f62000c1e1900 */
[----:B--2---:R-:W0:Y:S02]  /*0200*/  F2F.F64.F32 R20, R30 ;  /* 0x0000001e00147310 */ /* 0x004e240000201800 */
[----:B0-----:R-:W-:-:S06]  /*0210*/  DADD R20, R20, UR8 ;  /* 0x0000000814147e29 */ /* 0x001fcc0008000000 */
[----:B---3--:R-:W0:Y:S08]  /*0220*/  F2F.F64.F32 R28, R25 ;  /* 0x00000019001c7310 */ /* 0x008e300000201800 */
[----:B------:R-:W-:Y:S08]  /*0230*/  F2F.F32.F64 R25, R20 ;  /* 0x0000001400197310 */ /* 0x000ff00000301000 */
[----:B----4-:R1:W2:Y:S08]  /*0240*/  F2F.F64.F32 R20, R32 ;  /* 0x0000002000147310 */ /* 0x0102b00000201800 */
[----:B-----5:R-:W3:Y:S01]  /*0250*/  F2F.F64.F32 R30, R9 ;  /* 0x00000009001e7310 */ /* 0x020ee20000201800 */
[----:B0-----:R-:W-:Y:S01]  /*0260*/  DADD R28, R28, UR8 ;  /* 0x000000081c1c7e29 */ /* 0x001fe20008000000 */
[----:B-1----:R-:W4:Y:S01]  /*0270*/  LDG.E R32, desc[UR6][R14.64+0x40] ;  /* 0x000040060e207981 */ /* 0x002f22000c1e1900 */
[----:B--2---:R-:W-:-:S06]  /*0280*/  DADD R20, R20, UR8 ;  /* 0x0000000814147e29 */ /* 0x004fcc0008000000 */
[----:B------:R-:W-:Y:S08]  /*0290*/  F2F.F32.F64 R9, R20 ;  /* 0x0000001400097310 */ /* 0x000ff00000301000 */
[----:B------:R0:W1:Y:S01]  /*02a0*/  F2F.F64.F32 R20, R22 ;  /* 0x0000001600147310 */ /* 0x0000620000201800 */
[----:B---3--:R-:W-:-:S07]  /*02b0*/  DADD R30, R30, UR8 ;  /* 0x000000081e1e7e29 */ /* 0x008fce0008000000 */
[----:B------:R-:W-:Y:S01]  /*02c0*/  F2F.F32.F64 R13, R28 ;  /* 0x0000001c000d7310 */ /* 0x000fe20000301000 */
[----:B0-----:R-:W2:Y:S01]  /*02d0*/  LDG.E R22, desc[UR6][R14.64+0x44] ;  /* 0x000044060e167981 */ /* 0x001ea2000c1e1900 */
[----:B-1----:R-:W-:-:S06]  /*02e0*/  DADD R20, R20, UR8 ;  /* 0x0000000814147e29 */ /* 0x002fcc0008000000 */
[----:B------:R-:W-:Y:S08]  /*02f0*/  F2F.F32.F64 R29, R30 ;  /* 0x0000001e001d7310 */ /* 0x000ff00000301000 */
[----:B------:R-:W-:Y:S08]  /*0300*/  F2F.F64.F32 R30, R5 ;  /* 0x00000005001e7310 */ /* 0x000ff00000201800 */
[----:B------:R0:W-:Y:S02]  /*0310*/  F2F.F32.F64 R5, R20 ;  /* 0x0000001400057310 */ /* 0x0001e40000301000 */
[----:B0-----:R-:W3:Y:S06]  /*0320*/  LDG.E R20, desc[UR6][R14.64+0x4c] ;  /* 0x00004c060e147981 */ /* 0x001eec000c1e1900 */
[----:B------:R-:W0:Y:S08]  /*0330*/  F2F.F64.F32 R6, R26 ;  /* 0x0000001a00067310 */ /* 0x000e300000201800 */
[----:B------:R-:W1:Y:S08]  /*0340*/  F2F.F64.F32 R2, R18 ;  /* 0x0000001200027310 */ /* 0x000e700000201800 */
[----:B------:R-:W5:Y:S01]  /*0350*/  F2F.F64.F32 R10, R10 ;  /* 0x0000000a000a7310 */ /* 0x000f620000201800 */
[----:B0-----:R-:W-:-:S02]  /*0360*/  DADD R6, R6, UR8 ;  /* 0x0000000806067e29 */ /* 0x001fc40008000000 */
[----:B-1----:R-:W-:-:S05]  /*0370*/  DADD R2, R2, UR8 ;  /* 0x0000000802027e29 */ /* 0x002fca0008000000 */
[----:B------:R-:W-:Y:S01]  /*0380*/  F2F.F32.F64 R17, R6 ;  /* 0x0000000600117310 */ /* 0x000fe20000301000 */
[----:B-----5:R-:W-:-:S07]  /*0390*/  DADD R10, R10, UR8 ;  /* 0x000000080a0a7e29 */ /* 0x020fce0008000000 */
[----:B------:R-:W-:Y:S08]  /*03a0*/  F2F.F32.F64 R27, R2 ;  /* 0x00000002001b7310 */ /* 0x000ff00000301000 */
[----:B------:R-:W0:Y:S08]  /*03b0*/  F2F.F64.F32 R6, R23 ;  /* 0x0000001700067310 */ /* 0x000e300000201800 */
[----:B------:R-:W1:Y:S08]  /*03c0*/  F2F.F64.F32 R2, R4 ;  /* 0x0000000400027310 */ /* 0x000e700000201800 */
[----:B------:R-:W-:Y:S08]  /*03d0*/  F2F.F32.F64 R26, R10 ;  /* 0x0000000a001a7310 */ /* 0x000ff00000301000 */
[----:B------:R-:W5:Y:S01]  /*03e0*/  F2F.F64.F32 R10, R8 ;  /* 0x00000008000a7310 */ /* 0x000f620000201800 */
[----:B0-----:R-:W-:-:S02]  /*03f0*/  DADD R6, R6, UR8 ;  /* 0x0000000806067e29 */ /* 0x001fc40008000000 */
[----:B-1----:R-:W-:-:S05]  /*0400*/  DADD R2, R2, UR8 ;  /* 0x0000000802027e29 */ /* 0x002fca0008000000 */
[----:B------:R-:W-:Y:S01]  /*0410*/  F2F.F32.F64 R28, R6 ;  /* 0x00000006001c7310 */ /* 0x000fe20000301000 */
[----:B-----5:R-:W-:-:S07]  /*0420*/  DADD R10, R10, UR8 ;  /* 0x000000080a0a7e29 */ /* 0x020fce0008000000 */
[----:B------:R-:W-:Y:S08]  /*0430*/  F2F.F32.F64 R7, R2 ;  /* 0x0000000200077310 */ /* 0x000ff00000301000 */
[----:B------:R-:W0:Y:S08]  /*0440*/  F2F.F64.F32 R2, R19 ;  /* 0x0000001300027310 */ /* 0x000e300000201800 */
[----:B------:R-:W-:Y:S08]  /*0450*/  F2F.F32.F64 R23, R10 ;  /* 0x0000000a00177310 */ /* 0x000ff00000301000 */
[----:B------:R-:W1:Y:S08]  /*0460*/  F2F.F64.F32 R34, R37 ;  /* 0x0000002500227310 */ /* 0x000e700000201800 */
[----:B------:R5:W1:Y:S02]  /*0470*/  F2F.F64.F32 R10, R12 ;  /* 0x0000000c000a7310 */ /* 0x000a640000201800 */
[----:B-----5:R-:W5:Y:S01]  /*0480*/  LDG.E R12, desc[UR6][R14.64+0x48] ;  /* 0x000048060e0c7981 */ /* 0x020f62000c1e1900 */
[----:B0-----:R-:W-:-:S02]  /*0490*/  DADD R2, R2, UR8 ;  /* 0x0000000802027e29 */ /* 0x001fc40008000000 */
[----:B-1----:R-:W-:Y:S02]  /*04a0*/  DADD R34, R34, UR8 ;  /* 0x0000000822227e29 */ /* 0x002fe40008000000 */
[----:B------:R-:W-:-:S04]  /*04b0*/  DADD R10, R10, UR8 ;  /* 0x000000080a0a7e29 */ /* 0x000fc80008000000 */
[----:B------:R-:W-:Y:S08]  /*04c0*/  F2F.F32.F64 R18, R34 ;  /* 0x0000002200127310 */ /* 0x000ff00000301000 */
[----:B------:R-:W-:Y:S08]  /*04d0*/  F2F.F32.F64 R3, R2 ;  /* 0x0000000200037310 */ /* 0x000ff00000301000 */
[----:B------:R-:W-:Y:S08]  /*04e0*/  F2F.F32.F64 R2, R10 ;  /* 0x0000000a00027310 */ /* 0x000ff00000301000 */
[----:B------:R-:W0:Y:S08]  /*04f0*/  F2F.F64.F32 R34, R33 ;  /* 0x0000002100227310 */ /* 0x000e300000201800 */
[----:B----4-:R-:W-:Y:S08]  /*0500*/  F2F.F64.F32 R10, R32 ;  /* 0x00000020000a7310 */ /* 0x010ff00000201800 */
[----:B---3--:R1:W-:Y:S02]  /*0510*/  F2F.F64.F32 R32, R20 ;  /* 0x0000001400207310 */ /* 0x0083e40000201800 */
[----:B-1----:R-:W3:Y:S01]  /*0520*/  LDG.E R20, desc[UR6][R14.64+0x58] ;  /* 0x000058060e147981 */ /* 0x002ee2000c1e1900 */
[----:B0-----:R-:W-:-:S02]  /*0530*/  DADD R34, R34, UR8 ;  /* 0x0000000822227e29 */ /* 0x001fc40008000000 */
[----:B------:R-:W-:-:S04]  /*0540*/  DADD R30, R30, UR8 ;  /* 0x000000081e1e7e29 */ /* 0x000fc80008000000 */
[----:B------:R-:W-:Y:S08]  /*0550*/  F2F.F32.F64 R6, R34 ;  /* 0x0000002200067310 */ /* 0x000ff00000301000 */
[----:B------:R-:W-:Y:S08]  /*0560*/  F2F.F32.F64 R4, R30 ;  /* 0x0000001e00047310 */ /* 0x000ff00000301000 */
[----:B------:R0:W1:Y:S08]  /*0570*/  F2F.F64.F32 R34, R24 ;  /* 0x0000001800227310 */ /* 0x0000700000201800 */
[----:B------:R4:W-:Y:S01]  /*0580*/  F2F.F64.F32 R30, R16 ;  /* 0x00000010001e7310 */ /* 0x0009e20000201800 */
[----:B------:R2:W-:Y:S04]  /*0590*/  STG.E desc[UR6][R14.64+-0x4], R26 ;  /* 0xfffffc1a0e007986 */ /* 0x0005e8000c101906 */
[----:B0-----:R-:W3:Y:S04]  /*05a0*/  LDG.E R24, desc[UR6][R14.64+0x54] ;  /* 0x000054060e187981 */ /* 0x001ee8000c1e1900 */
[----:B----4-:R-:W4:Y:S01]  /*05b0*/  LDG.E R16, desc[UR6][R14.64+0x50] ;  /* 0x000050060e107981 */ /* 0x010f22000c1e1900 */
[----:B------:R-:W0:Y:S01]  /*05c0*/  F2F.F64.F32 R36, R36 ;  /* 0x0000002400247310 */ /* 0x000e220000201800 */
[----:B-1----:R-:W-:-:S02]  /*05d0*/  DADD R34, R34, UR8 ;  /* 0x0000000822227e29 */ /* 0x002fc40008000000 */
[----:B--2---:R-:W2:Y:S05]  /*05e0*/  LDG.E R26, desc[UR6][R14.64+0x60] ;  /* 0x000060060e1a7981 */ /* 0x004eaa000c1e1900 */
[----:B------:R-:W-:Y:S01]  /*05f0*/  F2F.F32.F64 R21, R34 ;  /* 0x0000002200157310 */ /* 0x000fe20000301000 */
[----:B0-----:R-:W-:-:S07]  /*0600*/  DADD R36, R36, UR8 ;  /* 0x0000000824247e29 */ /* 0x001fce0008000000 */
[----:B------:R0:W-:Y:S01]  /*0610*/  F2F.F64.F32 R34, R22 ;  /* 0x0000001600227310 */ /* 0x0001e20000201800 */
[----:B------:R-:W-:Y:S01]  /*0620*/  DADD R30, R30, UR8 ;  /* 0x000000081e1e7e29 */ /* 0x000fe20008000000 */
[----:B0-----:R-:W2:Y:S06]  /*0630*/  LDG.E R22, desc[UR6][R14.64+0x5c] ;  /* 0x00005c060e167981 */ /* 0x001eac000c1e1900 */
[----:B------:R-:W-:Y:S08]  /*0640*/  F2F.F32.F64 R8, R36 ;  /* 0x0000002400087310 */ /* 0x000ff00000301000 */
[----:B------:R-:W0:Y:S08]  /*0650*/  F2F.F64.F32 R36, R0 ;  /* 0x0000000000247310 */ /* 0x000e300000201800 */
[----:B------:R-:W-:Y:S01]  /*0660*/  F2F.F32.F64 R0, R30 ;  /* 0x0000001e00007310 */ /* 0x000fe20000301000 */
[----:B------:R-:W-:-:S02]  /*0670*/  DADD R10, R10, UR8 ;  /* 0x000000080a0a7e29 */ /* 0x000fc40008000000 */
[----:B0-----:R-:W-:-:S06]  /*0680*/  DADD R36, R36, UR8 ;  /* 0x0000000824247e29 */ /* 0x001fcc0008000000 */
[----:B------:R-:W-:Y:S08]  /*0690*/  F2F.F32.F64 R19, R36 ;  /* 0x0000002400137310 */ /* 0x000ff00000301000 */
[----:B-----5:R-:W0:Y:S01]  /*06a0*/  F2F.F64.F32 R30, R12 ;  /* 0x0000000c001e7310 */ /* 0x020e220000201800 */
[----:B------:R1:W-:Y:S07]  /*06b0*/  STG.E desc[UR6][R14.64+0x4], R18 ;  /* 0x000004120e007986 */ /* 0x0003ee000c101906 */
[----:B------:R-:W-:Y:S01]  /*06c0*/  F2F.F32.F64 R10, R10 ;  /* 0x0000000a000a7310 */ /* 0x000fe20000301000 */
[----:B-1----:R-:W5:Y:S01]  /*06d0*/  LDG.E R18, desc[UR6][R14.64+0x64] ;  /* 0x000064060e127981 */ /* 0x002f62000c1e1900 */
[----:B0-----:R-:W-:-:S02]  /*06e0*/  DADD R36, R30, UR8 ;  /* 0x000000081e247e29 */ /* 0x001fc40008000000 */
[----:B------:R-:W-:-:S06]  /*06f0*/  DADD R30, R32, UR8 ;  /* 0x00000008201e7e29 */ /* 0x000fcc0008000000 */
[----:B------:R-:W-:Y:S08]  /*0700*/  F2F.F32.F64 R11, R30 ;  /* 0x0000001e000b7310 */ /* 0x000ff00000301000 */
[----:B---3--:R0:W-:Y:S02]  /*0710*/  F2F.F64.F32 R30, R20 ;  /* 0x00000014001e7310 */ /* 0x0081e40000201800 */
[----:B0-----:R-:W3:Y:S04]  /*0720*/  LDG.E R20, desc[UR6][R14.64+0x68] ;  /* 0x000068060e147981 */ /* 0x001ee8000c1e1900 */
[----:B------:R4:W-:Y:S04]  /*0730*/  STG.E desc[UR6][R14.64+-0xc], R17 ;  /* 0xfffff4110e007986 */ /* 0x0009e8000c101906 */
[----:B------:R0:W-:Y:S01]  /*0740*/  STG.E desc[UR6][R14.64+-0x8], R25 ;  /* 0xfffff8190e007986 */ /* 0x0001e2000c101906 */
[----:B----4-:R-:W1:Y:S02]  /*0750*/  F2F.F64.F32 R16, R16 ;  /* 0x0000001000107310 */ /* 0x010e640000201800 */
[----:B-1----:R-:W-:-:S06]  /*0760*/  DADD R16, R16, UR8 ;  /* 0x0000000810107e29 */ /* 0x002fcc0008000000 */
[----:B0-----:R-:W-:Y:S01]  /*0770*/  F2F.F32.F64 R25, R16 ;  /* 0x0000001000197310 */ /* 0x001fe20000301000 */
[----:B------:R-:W-:-:S07]  /*0780*/  DADD R34, R34, UR8 ;  /* 0x0000000822227e29 */ /* 0x000fce0008000000 */
[----:B--2---:R-:W0:Y:S01]  /*0790*/  F2F.F64.F32 R16, R22 ;  /* 0x0000001600107310 */ /* 0x004e220000201800 */
[----:B------:R1:W-:Y:S07]  /*07a0*/  STG.E desc[UR6][R14.64+-0x10], R13 ;  /* 0xfffff00d0e007986 */ /* 0x0003ee000c101906 */
[----:B------:R2:W4:Y:S08]  /*07b0*/  F2F.F64.F32 R32, R24 ;  /* 0x0000001800207310 */ /* 0x0005300000201800 */
[----:B-1----:R1:W-:Y:S01]  /*07c0*/  F2F.F32.F64 R13, R34 ;  /* 0x00000022000d7310 */ /* 0x0023e20000301000 */
[----:B--2---:R-:W2:Y:S01]  /*07d0*/  LDG.E R24, desc[UR6][R14.64+0x6c] ;  /* 0x00006c060e187981 */ /* 0x004ea2000c1e1900 */
[----:B-1----:R-:W-:-:S02]  /*07e0*/  DADD R34, R30, UR8 ;  /* 0x000000081e227e29 */ /* 0x002fc40008000000 */
[----:B0-----:R-:W-:-:S04]  /*07f0*/  DADD R30, R16, UR8 ;  /* 0x00000008101e7e29 */ /* 0x001fc80008000000 */
[----:B------:R0:W-:Y:S02]  /*0800*/  F2F.F64.F32 R16, R26 ;  /* 0x0000001a00107310 */ /* 0x0001e40000201800 */
[----:B0-----:R-:W2:Y:S06]  /*0810*/  LDG.E R26, desc[UR6][R14.64+0x70] ;  /* 0x000070060e1a7981 */ /* 0x001eac000c1e1900 */
[----:B------:R-:W-:Y:S01]  /*0820*/  F2F.F32.F64 R22, R30 ;  /* 0x0000001e00167310 */ /* 0x000fe20000301000 */
[----:B------:R0:W-:Y:S07]  /*0830*/  STG.E desc[UR6][R14.64+0xc], R29 ;  /* 0x00000c1d0e007986 */ /* 0x0001ee000c101906 */
[----:B0-----:R-:W-:Y:S08]  /*0840*/  F2F.F32.F64 R29, R34 ;  /* 0x00000022001d7310 */ /* 0x001ff00000301000 */
[----:B-----5:R0:W-:Y:S02]  /*0850*/  F2F.F64.F32 R34, R18 ;  /* 0x0000001200227310 */ /* 0x0201e40000201800 */
[----:B0-----:R-:W5:Y:S06]  /*0860*/  LDG.E R18, desc[UR6][R14.64+0x7c] ;  /* 0x00007c060e127981 */ /* 0x001f6c000c1e1900 */
[----:B---3--:R0:W1:Y:S02]  /*0870*/  F2F.F64.F32 R30, R20 ;  /* 0x00000014001e7310 */ /* 0x0080640000201800 */
[----:B0-----:R-:W3:Y:S01]  /*0880*/  LDG.E R20, desc[UR6][R14.64+0x78] ;  /* 0x000078060e147981 */ /* 0x001ee2000c1e1900 */
[----:B----4-:R-:W-:-:S05]  /*0890*/  DADD R32, R32, UR8 ;  /* 0x0000000820207e29 */ /* 0x010fca0008000000 */
[----:B------:R1:W-:Y:S01]  /*08a0*/  F2F.F32.F64 R12, R36 ;  /* 0x00000024000c7310 */ /* 0x0003e20000301000 */
[----:B------:R0:W-:Y:S01]  /*08b0*/  STG.E desc[UR6][R14.64], R27 ;  /* 0x0000001b0e007986 */ /* 0x0001e2000c101906 */
[----:B-1----:R-:W-:-:S06]  /*08c0*/  DADD R36, R30, UR8 ;  /* 0x000000081e247e29 */ /* 0x002fcc0008000000 */
[----:B0-----:R-:W-:Y:S01]  /*08d0*/  F2F.F32.F64 R27, R32 ;  /* 0x00000020001b7310 */ /* 0x001fe20000301000 */
[----:B------:R-:W-:Y:S01]  /*08e0*/  DADD R16, R16, UR8 ;  /* 0x0000000810107e29 */ /* 0x000fe20008000000 */
[----:B------:R0:W-:Y:S04]  /*08f0*/  STG.E desc[UR6][R14.64+0x10], R9 ;  /* 0x000010090e007986 */ /* 0x0001e8000c101906 */
[----:B------:R1:W-:Y:S05]  /*0900*/  STG.E desc[UR6][R14.64+0x18], R7 ;  /* 0x000018070e007986 */ /* 0x0003ea000c101906 */
[----:B------:R4:W-:Y:S02]  /*0910*/  F2F.F32.F64 R17, R16 ;  /* 0x0000001000117310 */ /* 0x0009e40000301000 */
[----:B----4-:R-:W4:Y:S06]  /*0920*/  LDG.E R16, desc[UR6][R14.64+0x74] ;  /* 0x000074060e107981 */ /* 0x010f2c000c1e1900 */
[----:B--2---:R2:W0:Y:S02]  /*0930*/  F2F.F64.F32 R32, R24 ;  /* 0x0000001800207310 */ /* 0x0044240000201800 */
[----:B--2---:R-:W2:Y:S06]  /*0940*/  LDG.E R24, desc[UR6][R14.64+0x80] ;  /* 0x000080060e187981 */ /* 0x004eac000c1e1900 */
[----:B------:R1:W1:Y:S01]  /*0950*/  F2F.F64.F32 R30, R26 ;  /* 0x0000001a001e7310 */ /* 0x0002620000201800 */
[----:B0-----:R-:W-:Y:S01]  /*0960*/  DADD R32, R32, UR8 ;  /* 0x0000000820207e29 */ /* 0x001fe20008000000 */
[----:B-1----:R-:W2:Y:S01]  /*0970*/  LDG.E R26, desc[UR6][R14.64+0x84] ;  /* 0x000084060e1a7981 */ /* 0x002ea2000c1e1900 */
[----:B------:R-:W-:-:S05]  /*0980*/  DADD R30, R30, UR8 ;  /* 0x000000081e1e7e29 */ /* 0x000fca0008000000 */
[----:B------:R-:W-:Y:S08]  /*0990*/  F2F.F32.F64 R9, R32 ;  /* 0x0000002000097310 */ /* 0x000ff00000301000 */
[----:B------:R-:W-:Y:S08]  /*09a0*/  F2F.F32.F64 R7, R30 ;  /* 0x0000001e00077310 */ /* 0x000ff00000301000 */
[----:B-----5:R0:W-:Y:S02]  /*09b0*/  F2F.F64.F32 R30, R18 ;  /* 0x00000012001e7310 */ /* 0x0201e40000201800 */
[----:B0-----:R-:W5:Y:S06]  /*09c0*/  LDG.E R18, desc[UR6][R14.64+0x8c] ;  /* 0x00008c060e127981 */ /* 0x001f6c000c1e1900 */
[----:B---3--:R0:W1:Y:S02]  /*09d0*/  F2F.F64.F32 R32, R20 ;  /* 0x0000001400207310 */ /* 0x0080640000201800 */
[----:B0-----:R-:W3:Y:S04]  /*09e0*/  LDG.E R20, desc[UR6][R14.64+0x88] ;  /* 0x000088060e147981 */ /* 0x001ee8000c1e1900 */
[----:B------:R-:W-:Y:S04]  /*09f0*/  STG.E desc[UR6][R14.64+0x24], R4 ;  /* 0x000024040e007986 */ /* 0x000fe8000c101906 */
[----:B------:R-:W-:Y:S01]  /*0a00*/  STG.E desc[UR6][R14.64+0x28], R5 ;  /* 0x000028050e007986 */ /* 0x000fe2000c101906 */
[----:B------:R-:W-:-:S02]  /*0a10*/  DADD R34, R34, UR8 ;  /* 0x0000000822227e29 */ /* 0x000fc40008000000 */
[----:B-1----:R-:W-:Y:S02]  /*0a20*/  DADD R32, R32, UR8 ;  /* 0x0000000820207e29 */ /* 0x002fe40008000000 */
[----:B------:R-:W-:Y:S01]  /*0a30*/  DADD R30, R30, UR8 ;  /* 0x000000081e1e7e29 */ /* 0x000fe20008000000 */
[----:B------:R0:W-:Y:S04]  /*0a40*/  STG.E desc[UR6][R14.64+0x8], R28 ;  /* 0x0000081c0e007986 */ /* 0x0001e8000c101906 */
[----:B------:R1:W-:Y:S01]  /*0a50*/  STG.E desc[UR6][R14.64+0x20], R6 ;  /* 0x000020060e007986 */ /* 0x0003e2000c101906 */
[----:B0-----:R-:W-:Y:S08]  /*0a60*/  F2F.F32.F64 R28, R34 ;  /* 0x00000022001c7310 */ /* 0x001ff00000301000 */
[----:B----4-:R-:W-:Y:S08]  /*0a70*/  F2F.F64.F32 R34, R16 ;  /* 0x0000001000227310 */ /* 0x010ff00000201800 */
[----:B------:R-:W-:Y:S08]  /*0a80*/  F2F.F32.F64 R16, R32 ;  /* 0x0000002000107310 */ /* 0x000ff00000301000 */
[----:B-1----:R-:W-:Y:S08]  /*0a90*/  F2F.F32.F64 R6, R30 ;  /* 0x0000001e00067310 */ /* 0x002ff00000301000 */
[----:B--2---:R-:W0:Y:S02]  /*0aa0*/  F2F.F64.F32 R4, R24 ;  /* 0x0000001800047310 */ /* 0x004e240000201800 */
[----:B0-----:R-:W-:-:S06]  /*0ab0*/  DADD R4, R4, UR8 ;  /* 0x0000000804047e29 */ /* 0x001fcc0008000000 */
[----:B------:R-:W-:Y:S08]  /*0ac0*/  F2F.F32.F64 R24, R4 ;  /* 0x0000000400187310 */ /* 0x000ff00000301000 */
[----:B------:R-:W0:Y:S01]  /*0ad0*/  F2F.F64.F32 R4, R26 ;  /* 0x0000001a00047310 */ /* 0x000e220000201800 */
[----:B------:R-:W-:-:S07]  /*0ae0*/  DADD R34, R34, UR8 ;  /* 0x0000000822227e29 */ /* 0x000fce0008000000 */
[----:B-----5:R-:W1:Y:S01]  /*0af0*/  F2F.F64.F32 R30, R18 ;  /* 0x00000012001e7310 */ /* 0x020e620000201800 */
[----:B0-----:R-:W-:Y:S01]  /*0b00*/  DADD R4, R4, UR8 ;  /* 0x0000000804047e29 */ /* 0x001fe20008000000 */
[----:B------:R0:W-:Y:S04]  /*0b10*/  STG.E desc[UR6][R14.64+0x14], R23 ;  /* 0x000014170e007986 */ /* 0x0001e8000c101906 */
[----:B------:R2:W-:Y:S01]  /*0b20*/  STG.E desc[UR6][R14.64+0x1c], R8 ;  /* 0x00001c080e007986 */ /* 0x0005e2000c101906 */
[----:B-1----:R-:W-:-:S03]  /*0b30*/  DADD R30, R30, UR8 ;  /* 0x000000081e1e7e29 */ /* 0x002fc60008000000 */
[----:B------:R1:W-:Y:S01]  /*0b40*/  STG.E desc[UR6][R14.64+0x2c], R3 ;  /* 0x00002c030e007986 */ /* 0x0003e2000c101906 */
[----:B0-----:R-:W0:Y:S08]  /*0b50*/  F2F.F32.F64 R23, R36 ;  /* 0x0000002400177310 */ /* 0x001e300000301000 */
[----:B--2---:R-:W2:Y:S08]  /*0b60*/  F2F.F32.F64 R8, R34 ;  /* 0x0000002200087310 */ /* 0x004eb00000301000 */
[----:B-1----:R-:W1:Y:S08]  /*0b70*/  F2F.F32.F64 R3, R4 ;  /* 0x0000000400037310 */ /* 0x002e700000301000 */
[----:B------:R-:W4:Y:S01]  /*0b80*/  F2F.F32.F64 R31, R30 ;  /* 0x0000001e001f7310 */ /* 0x000f220000301000 */
[----:B------:R-:W-:Y:S04]  /*0b90*/  STG.E desc[UR6][R14.64+0x30], R2 ;  /* 0x000030020e007986 */ /* 0x000fe8000c101906 */
        /* <DEDUP_REMOVED lines=12> */
[----:B0-----:R-:W-:Y:S04]  /*0c60*/  STG.E desc[UR6][R14.64+0x68], R23 ;  /* 0x000068170e007986 */ /* 0x001fe8000c101906 */
[----:B------:R-:W-:Y:S04]  /*0c70*/  STG.E desc[UR6][R14.64+0x6c], R9 ;  /* 0x00006c090e007986 */ /* 0x000fe8000c101906 */
[----:B------:R-:W-:Y:S04]  /*0c80*/  STG.E desc[UR6][R14.64+0x70], R7 ;  /* 0x000070070e007986 */ /* 0x000fe8000c101906 */
[----:B--2---:R-:W-:Y:S04]  /*0c90*/  STG.E desc[UR6][R14.64+0x74], R8 ;  /* 0x000074080e007986 */ /* 0x004fe8000c101906 */
[----:B------:R-:W-:Y:S04]  /*0ca0*/  STG.E desc[UR6][R14.64+0x78], R16 ;  /* 0x000078100e007986 */ /* 0x000fe8000c101906 */
[----:B------:R-:W-:Y:S04]  /*0cb0*/  STG.E desc[UR6][R14.64+0x7c], R6 ;  /* 0x00007c060e007986 */ /* 0x000fe8000c101906 */
[----:B------:R-:W-:Y:S04]  /*0cc0*/  STG.E desc[UR6][R14.64+0x80], R24 ;  /* 0x000080180e007986 */ /* 0x000fe8000c101906 */
[----:B-1----:R-:W-:Y:S04]  /*0cd0*/  STG.E desc[UR6][R14.64+0x84], R3 ;  /* 0x000084030e007986 */ /* 0x002fe8000c101906 */
[----:B----4-:R-:W-:Y:S01]  /*0ce0*/  STG.E desc[UR6][R14.64+0x8c], R31 ;  /* 0x00008c1f0e007986 */ /* 0x010fe2000c101906 */
[----:B------:R-:W-:Y:S01]  /*0cf0*/  UIADD3 UR4, UPT, UPT, UR4, 0x28, URZ ;  /* 0x0000002804047890 */ /* 0x000fe2000fffe0ff */
[----:B---3--:R-:W0:Y:S02]  /*0d00*/  F2F.F64.F32 R32, R20 ;  /* 0x0000001400207310 */ /* 0x008e240000201800 */
[----:B0-----:R-:W-:-:S10]  /*0d10*/  DADD R32, R32, UR8 ;  /* 0x0000000820207e29 */ /* 0x001fd40008000000 */
[----:B------:R-:W0:Y:S01]  /*0d20*/  F2F.F32.F64 R33, R32 ;  /* 0x0000002000217310 */ /* 0x000e220000301000 */
[----:B------:R-:W-:Y:S01]  /*0d30*/  UISETP.NE.AND UP0, UPT, UR4, 0x3e8, UPT ;  /* 0x000003e80400788c */ /* 0x000fe2000bf05270 */
[----:B0-----:R-:W-:Y:S04]  /*0d40*/  STG.E desc[UR6][R14.64+0x88], R33 ;  /* 0x000088210e007986 */ /* 0x001fe8000c101906 */
[----:B------:R0:W-:Y:S02]  /*0d50*/  STG.E desc[UR6][R14.64+0x3c], R0 ;  /* 0x00003c000e007986 */ /* 0x0001e4000c101906 */
[----:B0-----:R-:W-:-:S05]  /*0d60*/  IADD3 R0, P0, PT, R14, 0xa0, RZ ;  /* 0x000000a00e007810 */ /* 0x001fca0007f1e0ff */
[----:B------:R-:W-:Y:S01]  /*0d70*/  IMAD.X R5, RZ, RZ, R15, P0 ;  /* 0x000000ffff057224 */ /* 0x000fe200000e060f */
[----:B------:R-:W-:Y:S07]  /*0d80*/  BRA.U UP0, `(.L_x_0) ;  /* 0xfffffff100bc7547 */ /* 0x000fee000b83ffff */
[----:B------:R-:W-:Y:S05]  /*0d90*/  EXIT ;  /* 0x000000000000794d */ /* 0x000fea0003800000 */
.L_x_1:
[----:B------:R-:W-:-:S00]  /*0da0*/  BRA `(.L_x_1) ;  /* 0xfffffffc00fc7947 */ /* 0x000fc0000383ffff */
[----:B------:R-:W-:-:S00]  /*0db0*/  NOP ;  /* 0x0000000000007918 */ /* 0x000fc00000000000 */
        /* <DEDUP_REMOVED lines=12> */
.L_x_2:


//--------------------- .nv.shared.reserved.0     --------------------------
	.section	.nv.shared.reserved.0,"aw",@nobits
	.weak		__nv_reservedSMEM_offset_0_alias
	.size		__nv_reservedSMEM_offset_0_alias, 0, 64
	.other		__nv_reservedSMEM_offset_0_alias,@"STO_CUDA_RESERVED_SHARED STV_DEFAULT"
__nv_reservedSMEM_offset_0_alias:
	.zero		0
	.zero		64


//--------------------- .nv.constant0._Z10cuda_helloPf --------------------------
	.section	.nv.constant0._Z10cuda_helloPf,"a",@progbits
	.sectionflags	@""
	.align	4
.nv.constant0._Z10cuda_helloPf:
	.zero		904


//--------------------- SYMBOLS --------------------------

	.type		.nv.reservedSmem.offset0,@object
	.size		.nv.reservedSmem.offset0,0x4
